//
// Generated by NVIDIA NVVM Compiler
//
// Compiler Build ID: CL-36424714
// Cuda compilation tools, release 13.0, V13.0.88
// Based on NVVM 20.0.0
//

.version 9.0
.target sm_100
.address_size 64

	// .globl	_Z19findMinimumDistancePdS_
// _ZZ19findMinimumDistancePdS_E18sharedMinDistances has been demoted

.visible .entry _Z19findMinimumDistancePdS_(
	.param .u64 .ptr .align 1 _Z19findMinimumDistancePdS__param_0,
	.param .u64 .ptr .align 1 _Z19findMinimumDistancePdS__param_1
)
{
	.reg .pred 	%p<6>;
	.reg .b32 	%r<14>;
	.reg .b64 	%rd<9>;
	.reg .b64 	%fd<17>;
	// demoted variable
	.shared .align 8 .b8 _ZZ19findMinimumDistancePdS_E18sharedMinDistances[2048];
	ld.param.u64 	%rd1, [_Z19findMinimumDistancePdS__param_0];
	ld.param.u64 	%rd2, [_Z19findMinimumDistancePdS__param_1];
	mov.u32 	%r1, %tid.x;
	mov.u32 	%r2, %ctaid.x;
	mov.u32 	%r13, %ntid.x;
	mad.lo.s32 	%r4, %r2, %r13, %r1;
	setp.gt.s32 	%p1, %r4, 1048574;
	mov.f64 	%fd16, 0d7FEFFFFFFFFFFFFF;
	@%p1 bra 	$L__BB0_2;
	cvta.to.global.u64 	%rd3, %rd1;
	shl.b32 	%r8, %r4, 1;
	mul.wide.s32 	%rd4, %r8, 8;
	add.s64 	%rd5, %rd3, %rd4;
	ld.global.f64 	%fd4, [%rd5];
	ld.global.f64 	%fd5, [%rd5+16];
	sub.f64 	%fd6, %fd4, %fd5;
	ld.global.f64 	%fd7, [%rd5+8];
	ld.global.f64 	%fd8, [%rd5+24];
	sub.f64 	%fd9, %fd7, %fd8;
	mul.f64 	%fd10, %fd9, %fd9;
	fma.rn.f64 	%fd11, %fd6, %fd6, %fd10;
	sqrt.rn.f64 	%fd16, %fd11;
$L__BB0_2:
	shl.b32 	%r9, %r1, 3;
	mov.u32 	%r10, _ZZ19findMinimumDistancePdS_E18sharedMinDistances;
	add.s32 	%r5, %r10, %r9;
	st.shared.f64 	[%r5], %fd16;
	bar.sync 	0;
	setp.lt.u32 	%p2, %r13, 2;
	@%p2 bra 	$L__BB0_6;
$L__BB0_3:
	shr.u32 	%r7, %r13, 1;
	setp.ge.u32 	%p3, %r1, %r7;
	@%p3 bra 	$L__BB0_5;
	ld.shared.f64 	%fd12, [%r5];
	shl.b32 	%r11, %r7, 3;
	add.s32 	%r12, %r5, %r11;
	ld.shared.f64 	%fd13, [%r12];
	min.f64 	%fd14, %fd12, %fd13;
	st.shared.f64 	[%r5], %fd14;
$L__BB0_5:
	bar.sync 	0;
	setp.gt.u32 	%p4, %r13, 3;
	mov.u32 	%r13, %r7;
	@%p4 bra 	$L__BB0_3;
$L__BB0_6:
	setp.ne.s32 	%p5, %r1, 0;
	@%p5 bra 	$L__BB0_8;
	ld.shared.f64 	%fd15, [_ZZ19findMinimumDistancePdS_E18sharedMinDistances];
	cvta.to.global.u64 	%rd6, %rd2;
	mul.wide.u32 	%rd7, %r2, 8;
	add.s64 	%rd8, %rd6, %rd7;
	st.global.f64 	[%rd8], %fd15;
$L__BB0_8:
	ret;

}


// ===== COMPILED SASS (sm_100) =====

	.target	sm_100

	.elftype	@"ET_EXEC"


//--------------------- .note.nv.tkinfo           --------------------------
	.section	.note.nv.tkinfo,"",@"SHT_NOTE"
	.sectionflags	@"SHF_NOTE_NV_TKINFO"
	.tkinfo
        /*0018*/ 	.word	0x00000002
        /*0030*/ 	.string	""
        /*0030*/ 	.string	"ptxas"
        /*0030*/ 	.string	"Cuda compilation tools, release 13.0, V13.0.88"
        /*0030*/ 	.string	"Build cuda_13.0.r13.0/compiler.36424714_0"
        /*0030*/ 	.string	"-arch sm_100 -m 64 "



//--------------------- .note.nv.cuinfo           --------------------------
	.section	.note.nv.cuinfo,"",@"SHT_NOTE"
	.sectionflags	@"SHF_NOTE_NV_CUINFO"
        /*0018*/ 	.short	0x0002
        /*001a*/ 	.short	0x0064
        /*001c*/ 	.short	0x0082
	.zero		2


//--------------------- .nv.info                  --------------------------
	.section	.nv.info,"",@"SHT_CUDA_INFO"
	.align	4


	//----- nvinfo : EIATTR_REGCOUNT
	.align		4
        /*0000*/ 	.byte	0x04, 0x2f
        /*0002*/ 	.short	(.L_1 - .L_0)
	.align		4
.L_0:
        /*0004*/ 	.word	index@(_Z19findMinimumDistancePdS_)
        /*0008*/ 	.word	0x00000014


	//----- nvinfo : EIATTR_FRAME_SIZE
	.align		4
.L_1:
        /*000c*/ 	.byte	0x04, 0x11
        /*000e*/ 	.short	(.L_3 - .L_2)
	.align		4
.L_2:
        /*0010*/ 	.word	index@($__internal_0_$__cuda_sm20_dsqrt_rn_f64_mediumpath_v1)
        /*0014*/ 	.word	0x00000000


	//----- nvinfo : EIATTR_FRAME_SIZE
	.align		4
.L_3:
        /*0018*/ 	.byte	0x04, 0x11
        /*001a*/ 	.short	(.L_5 - .L_4)
	.align		4
.L_4:
        /*001c*/ 	.word	index@(_Z19findMinimumDistancePdS_)
        /*0020*/ 	.word	0x00000000


	//----- nvinfo : EIATTR_MIN_STACK_SIZE
	.align		4
.L_5:
        /*0024*/ 	.byte	0x04, 0x12
        /*0026*/ 	.short	(.L_7 - .L_6)
	.align		4
.L_6:
        /*0028*/ 	.word	index@(_Z19findMinimumDistancePdS_)
        /*002c*/ 	.word	0x00000000
.L_7:


//--------------------- .nv.compat                --------------------------
	.section	.nv.compat,"",@"SHT_CUDA_COMPAT_INFO"
	.align	4
        /*0000*/ 	.byte	0x02, 0x09, 0x00, 0x00, 0x02, 0x02, 0x01, 0x00, 0x02, 0x05, 0x05, 0x00, 0x03, 0x07, 0x01, 0x01
        /*0010*/ 	.byte	0x02, 0x03, 0x00, 0x00, 0x02, 0x06, 0x01, 0x00, 0x04, 0x0b, 0x08, 0x00, 0x01, 0x00, 0x00, 0x00
        /*0020*/ 	.byte	0x00, 0x00, 0x00, 0x00


//--------------------- .nv.info._Z19findMinimumDistancePdS_ --------------------------
	.section	.nv.info._Z19findMinimumDistancePdS_,"",@"SHT_CUDA_INFO"
	.sectionflags	@""
	.align	4


	//----- nvinfo : EIATTR_CUDA_API_VERSION
	.align		4
        /*0000*/ 	.byte	0x04, 0x37
        /*0002*/ 	.short	(.L_9 - .L_8)
.L_8:
        /*0004*/ 	.word	0x00000082


	//----- nvinfo : EIATTR_KPARAM_INFO
	.align		4
.L_9:
        /*0008*/ 	.byte	0x04, 0x17
        /*000a*/ 	.short	(.L_11 - .L_10)
.L_10:
        /*000c*/ 	.word	0x00000000
        /*0010*/ 	.short	0x0001
        /*0012*/ 	.short	0x0008
        /*0014*/ 	.byte	0x00, 0xf5, 0x21, 0x00


	//----- nvinfo : EIATTR_KPARAM_INFO
	.align		4
.L_11:
        /*0018*/ 	.byte	0x04, 0x17
        /*001a*/ 	.short	(.L_13 - .L_12)
.L_12:
        /*001c*/ 	.word	0x00000000
        /*0020*/ 	.short	0x0000
        /*0022*/ 	.short	0x0000
        /*0024*/ 	.byte	0x00, 0xf5, 0x21, 0x00


	//----- nvinfo : EIATTR_SPARSE_MMA_MASK
	.align		4
.L_13:
        /*0028*/ 	.byte	0x03, 0x50
        /*002a*/ 	.short	0x0000


	//----- nvinfo : EIATTR_MAXREG_COUNT
	.align		4
        /*002c*/ 	.byte	0x03, 0x1b
        /*002e*/ 	.short	0x00ff


	//----- nvinfo : EIATTR_NUM_BARRIERS
	.align		4
        /*0030*/ 	.byte	0x02, 0x4c
        /*0032*/ 	.byte	0x01
	.zero		1


	//----- nvinfo : EIATTR_MERCURY_ISA_VERSION
	.align		4
        /*0034*/ 	.byte	0x03, 0x5f
        /*0036*/ 	.short	0x0101


	//----- nvinfo : EIATTR_VRC_CTA_INIT_COUNT
	.align		4
        /*0038*/ 	.byte	0x02, 0x4a
	.zero		1
	.zero		1


	//----- nvinfo : EIATTR_EXIT_INSTR_OFFSETS
	.align		4
        /*003c*/ 	.byte	0x04, 0x1c
        /*003e*/ 	.short	(.L_15 - .L_14)


	//   ....[0]....
.L_14:
        /*0040*/ 	.word	0x000004b0


	//   ....[1]....
        /*0044*/ 	.word	0x00000530


	//----- nvinfo : EIATTR_CRS_STACK_SIZE
	.align		4
.L_15:
        /*0048*/ 	.byte	0x04, 0x1e
        /*004a*/ 	.short	(.L_17 - .L_16)
.L_16:
        /*004c*/ 	.word	0x00000000


	//----- nvinfo : EIATTR_CBANK_PARAM_SIZE
	.align		4
.L_17:
        /*0050*/ 	.byte	0x03, 0x19
        /*0052*/ 	.short	0x0010


	//----- nvinfo : EIATTR_PARAM_CBANK
	.align		4
        /*0054*/ 	.byte	0x04, 0x0a
        /*0056*/ 	.short	(.L_19 - .L_18)
	.align		4
.L_18:
        /*0058*/ 	.word	index@(.nv.constant0._Z19findMinimumDistancePdS_)
        /*005c*/ 	.short	0x0380
        /*005e*/ 	.short	0x0010


	//----- nvinfo : EIATTR_SW_WAR
	.align		4
.L_19:
        /*0060*/ 	.byte	0x04, 0x36
        /*0062*/ 	.short	(.L_21 - .L_20)
.L_20:
        /*0064*/ 	.word	0x00000008
.L_21:


//--------------------- .nv.callgraph             --------------------------
	.section	.nv.callgraph,"",@"SHT_CUDA_CALLGRAPH"
	.align	4
	.sectionentsize	8
	.align		4
        /*0000*/ 	.word	0x00000000
	.align		4
        /*0004*/ 	.word	0xffffffff
	.align		4
        /*0008*/ 	.word	0x00000000
	.align		4
        /*000c*/ 	.word	0xfffffffe
	.align		4
        /*0010*/ 	.word	0x00000000
	.align		4
        /*0014*/ 	.word	0xfffffffd
	.align		4
        /*0018*/ 	.word	0x00000000
	.align		4
        /*001c*/ 	.word	0xfffffffc


//--------------------- .text._Z19findMinimumDistancePdS_ --------------------------
	.section	.text._Z19findMinimumDistancePdS_,"ax",@progbits
	.align	128
        .global         _Z19findMinimumDistancePdS_
        .type           _Z19findMinimumDistancePdS_,@function
        .size           _Z19findMinimumDistancePdS_,(.L_x_11 - _Z19findMinimumDistancePdS_)
        .other          _Z19findMinimumDistancePdS_,@"STO_CUDA_ENTRY STV_DEFAULT"
_Z19findMinimumDistancePdS_:
.text._Z19findMinimumDistancePdS_:
[----:B------:R-:W-:Y:S01]  /*0000*/  LDC R1, c[0x0][0x37c] ;  /* 0x0000df00ff017b82 */ /* 0x000fe20000000800 */
[----:B------:R-:W0:Y:S01]  /*0010*/  S2R R0, SR_TID.X ;  /* 0x0000000000007919 */ /* 0x000e220000002100 */
[----:B------:R-:W1:Y:S01]  /*0020*/  LDCU UR4, c[0x0][0x360] ;  /* 0x00006c00ff0477ac */ /* 0x000e620008000800 */
[----:B------:R-:W-:Y:S01]  /*0030*/  BSSY.RECONVERGENT B0, `(.L_x_0) ;  /* 0x000002c000007945 */ /* 0x000fe20003800200 */
[----:B------:R-:W-:Y:S01]  /*0040*/  IMAD.MOV.U32 R4, RZ, RZ, -0x1 ;  /* 0xffffffffff047424 */ /* 0x000fe200078e00ff */
[----:B------:R-:W0:Y:S01]  /*0050*/  S2R R3, SR_CTAID.X ;  /* 0x0000000000037919 */ /* 0x000e220000002500 */
[----:B------:R-:W2:Y:S01]  /*0060*/  LDCU.64 UR6, c[0x0][0x358] ;  /* 0x00006b00ff0677ac */ /* 0x000ea20008000a00 */
[----:B------:R-:W-:Y:S02]  /*0070*/  IMAD.MOV.U32 R5, RZ, RZ, 0x7fefffff ;  /* 0x7fefffffff057424 */ /* 0x000fe400078e00ff */
[----:B-1----:R-:W-:Y:S02]  /*0080*/  IMAD.U32 R2, RZ, RZ, UR4 ;  /* 0x00000004ff027e24 */ /* 0x002fe4000f8e00ff */
[----:B0-----:R-:W-:-:S05]  /*0090*/  IMAD R8, R3, UR4, R0 ;  /* 0x0000000403087c24 */ /* 0x001fca000f8e0200 */
[----:B------:R-:W-:-:S13]  /*00a0*/  ISETP.GT.AND P0, PT, R8, 0xffffe, PT ;  /* 0x000ffffe0800780c */ /* 0x000fda0003f04270 */
[----:B--2---:R-:W-:Y:S05]  /*00b0*/  @P0 BRA `(.L_x_1) ;  /* 0x00000000008c0947 */ /* 0x004fea0003800000 */
[----:B------:R-:W0:Y:S01]  /*00c0*/  LDC.64 R6, c[0x0][0x380] ;  /* 0x0000e000ff067b82 */ /* 0x000e220000000a00 */
[----:B------:R-:W-:-:S04]  /*00d0*/  IMAD.SHL.U32 R5, R8, 0x2, RZ ;  /* 0x0000000208057824 */ /* 0x000fc800078e00ff */
[----:B0-----:R-:W-:-:S05]  /*00e0*/  IMAD.WIDE R6, R5, 0x8, R6 ;  /* 0x0000000805067825 */ /* 0x001fca00078e0206 */
[----:B------:R-:W2:Y:S04]  /*00f0*/  LDG.E.64 R10, desc[UR6][R6.64+0x8] ;  /* 0x00000806060a7981 */ /* 0x000ea8000c1e1b00 */
[----:B------:R-:W2:Y:S04]  /*0100*/  LDG.E.64 R12, desc[UR6][R6.64+0x18] ;  /* 0x00001806060c7981 */ /* 0x000ea8000c1e1b00 */
[----:B------:R-:W3:Y:S04]  /*0110*/  LDG.E.64 R4, desc[UR6][R6.64] ;  /* 0x0000000606047981 */ /* 0x000ee8000c1e1b00 */
[----:B------:R-:W3:Y:S01]  /*0120*/  LDG.E.64 R8, desc[UR6][R6.64+0x10] ;  /* 0x0000100606087981 */ /* 0x000ee2000c1e1b00 */
[----:B------:R-:W-:Y:S01]  /*0130*/  BSSY.RECONVERGENT B1, `(.L_x_2) ;  /* 0x0000019000017945 */ /* 0x000fe20003800200 */
[----:B--2---:R-:W-:Y:S01]  /*0140*/  DADD R10, R10, -R12 ;  /* 0x000000000a0a7229 */ /* 0x004fe2000000080c */
[----:B------:R-:W-:-:S02]  /*0150*/  IMAD.MOV.U32 R12, RZ, RZ, 0x0 ;  /* 0x00000000ff0c7424 */ /* 0x000fc400078e00ff */
[----:B------:R-:W-:Y:S01]  /*0160*/  IMAD.MOV.U32 R13, RZ, RZ, 0x3fd80000 ;  /* 0x3fd80000ff0d7424 */ /* 0x000fe200078e00ff */
[----:B---3--:R-:W-:-:S04]  /*0170*/  DADD R4, R4, -R8 ;  /* 0x0000000004047229 */ /* 0x008fc80000000808 */
[----:B------:R-:W-:-:S08]  /*0180*/  DMUL R10, R10, R10 ;  /* 0x0000000a0a0a7228 */ /* 0x000fd00000000000 */
[----:B------:R-:W-:-:S06]  /*0190*/  DFMA R4, R4, R4, R10 ;  /* 0x000000040404722b */ /* 0x000fcc000000000a */
[----:B------:R-:W0:Y:S04]  /*01a0*/  MUFU.RSQ64H R9, R5 ;  /* 0x0000000500097308 */ /* 0x000e280000001c00 */
[----:B------:R-:W-:-:S04]  /*01b0*/  IADD3 R8, PT, PT, R5, -0x3500000, RZ ;  /* 0xfcb0000005087810 */ /* 0x000fc80007ffe0ff */
[----:B------:R-:W-:Y:S02]  /*01c0*/  ISETP.GE.U32.AND P0, PT, R8, 0x7ca00000, PT ;  /* 0x7ca000000800780c */ /* 0x000fe40003f06070 */
[----:B0-----:R-:W-:-:S08]  /*01d0*/  DMUL R10, R8, R8 ;  /* 0x00000008080a7228 */ /* 0x001fd00000000000 */
[----:B------:R-:W-:-:S08]  /*01e0*/  DFMA R10, R4, -R10, 1 ;  /* 0x3ff00000040a742b */ /* 0x000fd0000000080a */
[----:B------:R-:W-:Y:S02]  /*01f0*/  DFMA R12, R10, R12, 0.5 ;  /* 0x3fe000000a0c742b */ /* 0x000fe4000000000c */
[----:B------:R-:W-:-:S08]  /*0200*/  DMUL R10, R8, R10 ;  /* 0x0000000a080a7228 */ /* 0x000fd00000000000 */
[----:B------:R-:W-:-:S08]  /*0210*/  DFMA R10, R12, R10, R8 ;  /* 0x0000000a0c0a722b */ /* 0x000fd00000000008 */
[----:B------:R-:W-:Y:S02]  /*0220*/  DMUL R12, R4, R10 ;  /* 0x0000000a040c7228 */ /* 0x000fe40000000000 */
[----:B------:R-:W-:Y:S01]  /*0230*/  VIADD R17, R11, 0xfff00000 ;  /* 0xfff000000b117836 */ /* 0x000fe20000000000 */
[----:B------:R-:W-:-:S05]  /*0240*/  MOV R16, R10 ;  /* 0x0000000a00107202 */ /* 0x000fca0000000f00 */
[----:B------:R-:W-:-:S08]  /*0250*/  DFMA R14, R12, -R12, R4 ;  /* 0x8000000c0c0e722b */ /* 0x000fd00000000004 */
[----:B------:R-:W-:Y:S01]  /*0260*/  DFMA R6, R14, R16, R12 ;  /* 0x000000100e06722b */ /* 0x000fe2000000000c */
[----:B------:R-:W-:Y:S10]  /*0270*/  @!P0 BRA `(.L_x_3) ;  /* 0x0000000000108947 */ /* 0x000ff40003800000 */
[----:B------:R-:W-:-:S07]  /*0280*/  MOV R6, 0x2a0 ;  /* 0x000002a000067802 */ /* 0x000fce0000000f00 */
[----:B------:R-:W-:Y:S05]  /*0290*/  CALL.REL.NOINC `($__internal_0_$__cuda_sm20_dsqrt_rn_f64_mediumpath_v1) ;  /* 0x0000000000a87944 */ /* 0x000fea0003c00000 */
[----:B------:R-:W-:Y:S02]  /*02a0*/  IMAD.MOV.U32 R6, RZ, RZ, R8 ;  /* 0x000000ffff067224 */ /* 0x000fe400078e0008 */
[----:B------:R-:W-:-:S07]  /*02b0*/  IMAD.MOV.U32 R7, RZ, RZ, R9 ;  /* 0x000000ffff077224 */ /* 0x000fce00078e0009 */
.L_x_3:
[----:B------:R-:W-:Y:S05]  /*02c0*/  BSYNC.RECONVERGENT B1 ;  /* 0x0000000000017941 */ /* 0x000fea0003800200 */
.L_x_2:
[----:B------:R-:W-:Y:S01]  /*02d0*/  IMAD.MOV.U32 R4, RZ, RZ, R6 ;  /* 0x000000ffff047224 */ /* 0x000fe200078e0006 */
[----:B------:R-:W-:-:S07]  /*02e0*/  MOV R5, R7 ;  /* 0x0000000700057202 */ /* 0x000fce0000000f00 */
.L_x_1:
[----:B------:R-:W-:Y:S05]  /*02f0*/  BSYNC.RECONVERGENT B0 ;  /* 0x0000000000007941 */ /* 0x000fea0003800200 */
.L_x_0:
[----:B------:R-:W0:Y:S01]  /*0300*/  S2UR UR5, SR_CgaCtaId ;  /* 0x00000000000579c3 */ /* 0x000e220000008800 */
[----:B------:R-:W-:Y:S01]  /*0310*/  UMOV UR4, 0x400 ;  /* 0x0000040000047882 */ /* 0x000fe20000000000 */
[----:B------:R-:W-:Y:S02]  /*0320*/  ISETP.GE.U32.AND P1, PT, R2, 0x2, PT ;  /* 0x000000020200780c */ /* 0x000fe40003f26070 */
[----:B------:R-:W-:Y:S01]  /*0330*/  ISETP.NE.AND P0, PT, R0, RZ, PT ;  /* 0x000000ff0000720c */ /* 0x000fe20003f05270 */
[----:B0-----:R-:W-:-:S06]  /*0340*/  ULEA UR4, UR5, UR4, 0x18 ;  /* 0x0000000405047291 */ /* 0x001fcc000f8ec0ff */
[----:B------:R-:W-:-:S05]  /*0350*/  LEA R9, R0, UR4, 0x3 ;  /* 0x0000000400097c11 */ /* 0x000fca000f8e18ff */
[----:B------:R0:W-:Y:S01]  /*0360*/  STS.64 [R9], R4 ;  /* 0x0000000409007388 */ /* 0x0001e20000000a00 */
[----:B------:R-:W-:Y:S06]  /*0370*/  BAR.SYNC.DEFER_BLOCKING 0x0 ;  /* 0x0000000000007b1d */ /* 0x000fec0000010000 */
[----:B------:R-:W-:Y:S05]  /*0380*/  @!P1 BRA `(.L_x_4) ;  /* 0x0000000000489947 */ /* 0x000fea0003800000 */
.L_x_5:
[----:B------:R-:W-:-:S04]  /*0390*/  SHF.R.U32.HI R8, RZ, 0x1, R2 ;  /* 0x00000001ff087819 */ /* 0x000fc80000011602 */
[----:B------:R-:W-:-:S13]  /*03a0*/  ISETP.GE.U32.AND P1, PT, R0, R8, PT ;  /* 0x000000080000720c */ /* 0x000fda0003f26070 */
[----:B------:R-:W-:Y:S01]  /*03b0*/  @!P1 IMAD R6, R8, 0x8, R9 ;  /* 0x0000000808069824 */ /* 0x000fe200078e0209 */
[----:B0-----:R-:W0:Y:S05]  /*03c0*/  @!P1 LDS.64 R4, [R9] ;  /* 0x0000000009049984 */ /* 0x001e2a0000000a00 */
[----:B------:R-:W1:Y:S01]  /*03d0*/  @!P1 LDS.64 R6, [R6] ;  /* 0x0000000006069984 */ /* 0x000e620000000a00 */
[----:B0-----:R-:W-:Y:S01]  /*03e0*/  @!P1 IMAD.MOV.U32 R10, RZ, RZ, R5 ;  /* 0x000000ffff0a9224 */ /* 0x001fe200078e0005 */
[----:B-1----:R-:W-:Y:S01]  /*03f0*/  @!P1 DSETP.MIN.AND P2, P3, R4, R6, PT ;  /* 0x000000060400922a */ /* 0x002fe20003b40000 */
[----:B------:R-:W-:Y:S01]  /*0400*/  @!P1 IMAD.MOV.U32 R11, RZ, RZ, R7 ;  /* 0x000000ffff0b9224 */ /* 0x000fe200078e0007 */
[----:B------:R-:W-:-:S04]  /*0410*/  @!P1 MOV R5, R6 ;  /* 0x0000000600059202 */ /* 0x000fc80000000f00 */
[----:B------:R-:W-:Y:S02]  /*0420*/  @!P1 FSEL R10, R10, R11, P2 ;  /* 0x0000000b0a0a9208 */ /* 0x000fe40001000000 */
[----:B------:R-:W-:Y:S02]  /*0430*/  @!P1 LOP3.LUT R11, R11, 0x80000, RZ, 0xfc, !PT ;  /* 0x000800000b0b9812 */ /* 0x000fe400078efcff */
[----:B------:R-:W-:Y:S02]  /*0440*/  @!P1 SEL R4, R4, R5, P2 ;  /* 0x0000000504049207 */ /* 0x000fe40001000000 */
[----:B------:R-:W-:-:S05]  /*0450*/  @!P1 SEL R5, R11, R10, P3 ;  /* 0x0000000a0b059207 */ /* 0x000fca0001800000 */
[----:B------:R1:W-:Y:S01]  /*0460*/  @!P1 STS.64 [R9], R4 ;  /* 0x0000000409009388 */ /* 0x0003e20000000a00 */
[----:B------:R-:W-:Y:S01]  /*0470*/  BAR.SYNC.DEFER_BLOCKING 0x0 ;  /* 0x0000000000007b1d */ /* 0x000fe20000010000 */
[----:B------:R-:W-:Y:S01]  /*0480*/  ISETP.GT.U32.AND P1, PT, R2, 0x3, PT ;  /* 0x000000030200780c */ /* 0x000fe20003f24070 */
[----:B------:R-:W-:-:S12]  /*0490*/  IMAD.MOV.U32 R2, RZ, RZ, R8 ;  /* 0x000000ffff027224 */ /* 0x000fd800078e0008 */
[----:B-1----:R-:W-:Y:S05]  /*04a0*/  @P1 BRA `(.L_x_5) ;  /* 0xfffffffc00b81947 */ /* 0x002fea000383ffff */
.L_x_4:
[----:B------:R-:W-:Y:S05]  /*04b0*/  @P0 EXIT ;  /* 0x000000000000094d */ /* 0x000fea0003800000 */
[----:B------:R-:W1:Y:S01]  /*04c0*/  S2UR UR5, SR_CgaCtaId ;  /* 0x00000000000579c3 */ /* 0x000e620000008800 */
[----:B------:R-:W-:-:S07]  /*04d0*/  UMOV UR4, 0x400 ;  /* 0x0000040000047882 */ /* 0x000fce0000000000 */
[----:B------:R-:W2:Y:S01]  /*04e0*/  LDC.64 R6, c[0x0][0x388] ;  /* 0x0000e200ff067b82 */ /* 0x000ea20000000a00 */
[----:B-1----:R-:W-:Y:S01]  /*04f0*/  ULEA UR4, UR5, UR4, 0x18 ;  /* 0x0000000405047291 */ /* 0x002fe2000f8ec0ff */
[----:B--2---:R-:W-:-:S08]  /*0500*/  IMAD.WIDE.U32 R2, R3, 0x8, R6 ;  /* 0x0000000803027825 */ /* 0x004fd000078e0006 */
[----:B0-----:R-:W0:Y:S04]  /*0510*/  LDS.64 R4, [UR4] ;  /* 0x00000004ff047984 */ /* 0x001e280008000a00 */
[----:B0-----:R-:W-:Y:S01]  /*0520*/  STG.E.64 desc[UR6][R2.64], R4 ;  /* 0x0000000402007986 */ /* 0x001fe2000c101b06 */
[----:B------:R-:W-:Y:S05]  /*0530*/  EXIT ;  /* 0x000000000000794d */ /* 0x000fea0003800000 */
        .weak           $__internal_0_$__cuda_sm20_dsqrt_rn_f64_mediumpath_v1
        .type           $__internal_0_$__cuda_sm20_dsqrt_rn_f64_mediumpath_v1,@function
        .size           $__internal_0_$__cuda_sm20_dsqrt_rn_f64_mediumpath_v1,(.L_x_11 - $__internal_0_$__cuda_sm20_dsqrt_rn_f64_mediumpath_v1)
$__internal_0_$__cuda_sm20_dsqrt_rn_f64_mediumpath_v1:
[----:B------:R-:W-:Y:S01]  /*0540*/  ISETP.GE.U32.AND P0, PT, R8, -0x3400000, PT ;  /* 0xfcc000000800780c */ /* 0x000fe20003f06070 */
[----:B------:R-:W-:Y:S01]  /*0550*/  BSSY.RECONVERGENT B2, `(.L_x_6) ;  /* 0x0000024000027945 */ /* 0x000fe20003800200 */
[----:B------:R-:W-:-:S11]  /*0560*/  IMAD.MOV.U32 R11, RZ, RZ, R17 ;  /* 0x000000ffff0b7224 */ /* 0x000fd600078e0011 */
[----:B------:R-:W-:Y:S05]  /*0570*/  @!P0 BRA `(.L_x_7) ;  /* 0x0000000000208947 */ /* 0x000fea0003800000 */
[----:B------:R-:W-:-:S10]  /*0580*/  DFMA.RM R10, R14, R10, R12 ;  /* 0x0000000a0e0a722b */ /* 0x000fd4000000400c */
[----:B------:R-:W-:-:S05]  /*0590*/  IADD3 R8, P0, PT, R10, 0x1, RZ ;  /* 0x000000010a087810 */ /* 0x000fca0007f1e0ff */
[----:B------:R-:W-:-:S06]  /*05a0*/  IMAD.X R9, RZ, RZ, R11, P0 ;  /* 0x000000ffff097224 */ /* 0x000fcc00000e060b */
[----:B------:R-:W-:-:S08]  /*05b0*/  DFMA.RP R4, -R10, R8, R4 ;  /* 0x000000080a04722b */ /* 0x000fd00000008104 */
[----:B------:R-:W-:-:S06]  /*05c0*/  DSETP.GT.AND P0, PT, R4, RZ, PT ;  /* 0x000000ff0400722a */ /* 0x000fcc0003f04000 */
[----:B------:R-:W-:Y:S02]  /*05d0*/  FSEL R8, R8, R10, P0 ;  /* 0x0000000a08087208 */ /* 0x000fe40000000000 */
[----:B------:R-:W-:Y:S01]  /*05e0*/  FSEL R9, R9, R11, P0 ;  /* 0x0000000b09097208 */ /* 0x000fe20000000000 */
[----:B------:R-:W-:Y:S06]  /*05f0*/  BRA `(.L_x_8) ;  /* 0x0000000000647947 */ /* 0x000fec0003800000 */
.L_x_7:
[----:B------:R-:W-:-:S14]  /*0600*/  DSETP.NE.AND P0, PT, R4, RZ, PT ;  /* 0x000000ff0400722a */ /* 0x000fdc0003f05000 */
[----:B------:R-:W-:Y:S05]  /*0610*/  @!P0 BRA `(.L_x_9) ;  /* 0x0000000000588947 */ /* 0x000fea0003800000 */
[----:B------:R-:W-:-:S13]  /*0620*/  ISETP.GE.AND P0, PT, R5, RZ, PT ;  /* 0x000000ff0500720c */ /* 0x000fda0003f06270 */
[----:B------:R-:W-:Y:S01]  /*0630*/  @!P0 MOV R8, 0x0 ;  /* 0x0000000000088802 */ /* 0x000fe20000000f00 */
[----:B------:R-:W-:Y:S01]  /*0640*/  @!P0 IMAD.MOV.U32 R9, RZ, RZ, -0x80000 ;  /* 0xfff80000ff098424 */ /* 0x000fe200078e00ff */
[----:B------:R-:W-:Y:S06]  /*0650*/  @!P0 BRA `(.L_x_8) ;  /* 0x00000000004c8947 */ /* 0x000fec0003800000 */
[----:B------:R-:W-:-:S13]  /*0660*/  ISETP.GT.AND P0, PT, R5, 0x7fefffff, PT ;  /* 0x7fefffff0500780c */ /* 0x000fda0003f04270 */
[----:B------:R-:W-:Y:S05]  /*0670*/  @P0 BRA `(.L_x_9) ;  /* 0x0000000000400947 */ /* 0x000fea0003800000 */
[----:B------:R-:W-:Y:S01]  /*0680*/  DMUL R4, R4, 8.11296384146066816958e+31 ;  /* 0x4690000004047828 */ /* 0x000fe20000000000 */
[----:B------:R-:W-:Y:S01]  /*0690*/  IMAD.MOV.U32 R8, RZ, RZ, RZ ;  /* 0x000000ffff087224 */ /* 0x000fe200078e00ff */
[----:B------:R-:W-:Y:S01]  /*06a0*/  MOV R12, 0x0 ;  /* 0x00000000000c7802 */ /* 0x000fe20000000f00 */
[----:B------:R-:W-:-:S03]  /*06b0*/  IMAD.MOV.U32 R13, RZ, RZ, 0x3fd80000 ;  /* 0x3fd80000ff0d7424 */ /* 0x000fc600078e00ff */
[----:B------:R-:W0:Y:S02]  /*06c0*/  MUFU.RSQ64H R9, R5 ;  /* 0x0000000500097308 */ /* 0x000e240000001c00 */
[----:B0-----:R-:W-:-:S08]  /*06d0*/  DMUL R10, R8, R8 ;  /* 0x00000008080a7228 */ /* 0x001fd00000000000 */
[----:B------:R-:W-:-:S08]  /*06e0*/  DFMA R10, R4, -R10, 1 ;  /* 0x3ff00000040a742b */ /* 0x000fd0000000080a */
[----:B------:R-:W-:Y:S02]  /*06f0*/  DFMA R12, R10, R12, 0.5 ;  /* 0x3fe000000a0c742b */ /* 0x000fe4000000000c */
[----:B------:R-:W-:-:S08]  /*0700*/  DMUL R10, R8, R10 ;  /* 0x0000000a080a7228 */ /* 0x000fd00000000000 */
[----:B------:R-:W-:-:S08]  /*0710*/  DFMA R10, R12, R10, R8 ;  /* 0x0000000a0c0a722b */ /* 0x000fd00000000008 */
[----:B------:R-:W-:Y:S02]  /*0720*/  DMUL R8, R4, R10 ;  /* 0x0000000a04087228 */ /* 0x000fe40000000000 */
[----:B------:R-:W-:-:S06]  /*0730*/  VIADD R11, R11, 0xfff00000 ;  /* 0xfff000000b0b7836 */ /* 0x000fcc0000000000 */
[----:B------:R-:W-:-:S08]  /*0740*/  DFMA R12, R8, -R8, R4 ;  /* 0x80000008080c722b */ /* 0x000fd00000000004 */
[----:B------:R-:W-:-:S10]  /*0750*/  DFMA R8, R10, R12, R8 ;  /* 0x0000000c0a08722b */ /* 0x000fd40000000008 */
[----:B------:R-:W-:Y:S01]  /*0760*/  IADD3 R9, PT, PT, R9, -0x3500000, RZ ;  /* 0xfcb0000009097810 */ /* 0x000fe20007ffe0ff */
[----:B------:R-:W-:Y:S06]  /*0770*/  BRA `(.L_x_8) ;  /* 0x0000000000047947 */ /* 0x000fec0003800000 */
.L_x_9:
[----:B------:R-:W-:-:S11]  /*0780*/  DADD R8, R4, R4 ;  /* 0x0000000004087229 */ /* 0x000fd60000000004 */
.L_x_8:
[----:B------:R-:W-:Y:S05]  /*0790*/  BSYNC.RECONVERGENT B2 ;  /* 0x0000000000027941 */ /* 0x000fea0003800200 */
.L_x_6:
[----:B------:R-:W-:-:S04]  /*07a0*/  IMAD.MOV.U32 R7, RZ, RZ, 0x0 ;  /* 0x00000000ff077424 */ /* 0x000fc800078e00ff */
[----:B------:R-:W-:Y:S05]  /*07b0*/  RET.REL.NODEC R6 `(_Z19findMinimumDistancePdS_) ;  /* 0xfffffff806107950 */ /* 0x000fea0003c3ffff */
.L_x_10:
[----:B------:R-:W-:-:S00]  /*07c0*/  BRA `(.L_x_10) ;  /* 0xfffffffc00fc7947 */ /* 0x000fc0000383ffff */
[----:B------:R-:W-:-:S00]  /*07d0*/  NOP ;  /* 0x0000000000007918 */ /* 0x000fc00000000000 */
        /* <DEDUP_REMOVED lines=10> */
.L_x_11:


//--------------------- .nv.shared._Z19findMinimumDistancePdS_ --------------------------
	.section	.nv.shared._Z19findMinimumDistancePdS_,"aw",@nobits
	.sectionflags	@""
	.align	8
.nv.shared._Z19findMinimumDistancePdS_:
	.zero		3072


//--------------------- .nv.shared.reserved.0     --------------------------
	.section	.nv.shared.reserved.0,"aw",@nobits
	.weak		__nv_reservedSMEM_offset_0_alias
	.size		__nv_reservedSMEM_offset_0_alias, 0, 64
	.other		__nv_reservedSMEM_offset_0_alias,@"STO_CUDA_RESERVED_SHARED STV_DEFAULT"
__nv_reservedSMEM_offset_0_alias:
	.zero		0
	.zero		64


//--------------------- .nv.constant0._Z19findMinimumDistancePdS_ --------------------------
	.section	.nv.constant0._Z19findMinimumDistancePdS_,"a",@progbits
	.sectionflags	@""
	.align	4
.nv.constant0._Z19findMinimumDistancePdS_:
	.zero		912


//--------------------- SYMBOLS --------------------------

	.type		.nv.reservedSmem.offset0,@object
	.size		.nv.reservedSmem.offset0,0x4
	.type		.nv.reservedSmem.cap,@object
	.size		.nv.reservedSmem.cap,0x4
